//
// Generated by NVIDIA NVVM Compiler
//
// Compiler Build ID: CL-36424714
// Cuda compilation tools, release 13.0, V13.0.88
// Based on NVVM 20.0.0
//

.version 9.0
.target sm_100
.address_size 64

	// .globl	_Z15factorialKernelPi

.visible .entry _Z15factorialKernelPi(
	.param .u64 .ptr .align 1 _Z15factorialKernelPi_param_0
)
{
	.reg .pred 	%p<5>;
	.reg .b32 	%r<43>;
	.reg .b64 	%rd<5>;

	ld.param.u64 	%rd1, [_Z15factorialKernelPi_param_0];
	mov.u32 	%r1, %tid.x;
	add.s32 	%r2, %r1, 1;
	and.b32  	%r3, %r2, 3;
	setp.lt.u32 	%p1, %r1, 3;
	mov.b32 	%r40, 1;
	mov.u32 	%r42, %r40;
	@%p1 bra 	$L__BB0_4;
	and.b32  	%r27, %r2, 2044;
	neg.s32 	%r33, %r27;
	mov.b32 	%r42, 1;
	mov.b32 	%r34, 2;
$L__BB0_2:
	add.s32 	%r28, %r34, -1;
	mul.lo.s32 	%r29, %r28, %r42;
	add.s32 	%r30, %r34, 2;
	mul.lo.s32 	%r31, %r34, %r29;
	mad.lo.s32 	%r32, %r31, %r34, %r31;
	mul.lo.s32 	%r42, %r30, %r32;
	add.s32 	%r34, %r34, 4;
	add.s32 	%r33, %r33, 4;
	setp.ne.s32 	%p2, %r33, 0;
	@%p2 bra 	$L__BB0_2;
	add.s32 	%r40, %r34, -1;
$L__BB0_4:
	setp.eq.s32 	%p3, %r3, 0;
	@%p3 bra 	$L__BB0_7;
	neg.s32 	%r39, %r3;
$L__BB0_6:
	.pragma "nounroll";
	mul.lo.s32 	%r42, %r40, %r42;
	add.s32 	%r40, %r40, 1;
	add.s32 	%r39, %r39, 1;
	setp.ne.s32 	%p4, %r39, 0;
	@%p4 bra 	$L__BB0_6;
$L__BB0_7:
	cvta.to.global.u64 	%rd2, %rd1;
	mul.wide.u32 	%rd3, %r1, 4;
	add.s64 	%rd4, %rd2, %rd3;
	st.global.u32 	[%rd4], %r42;
	ret;

}


// ===== COMPILED SASS (sm_100) =====

	.target	sm_100

	.elftype	@"ET_EXEC"


//--------------------- .note.nv.tkinfo           --------------------------
	.section	.note.nv.tkinfo,"",@"SHT_NOTE"
	.sectionflags	@"SHF_NOTE_NV_TKINFO"
	.tkinfo
        /*0018*/ 	.word	0x00000002
        /*0030*/ 	.string	""
        /*0030*/ 	.string	"ptxas"
        /*0030*/ 	.string	"Cuda compilation tools, release 13.0, V13.0.88"
        /*0030*/ 	.string	"Build cuda_13.0.r13.0/compiler.36424714_0"
        /*0030*/ 	.string	"-arch sm_100 -m 64 "



//--------------------- .note.nv.cuinfo           --------------------------
	.section	.note.nv.cuinfo,"",@"SHT_NOTE"
	.sectionflags	@"SHF_NOTE_NV_CUINFO"
        /*0018*/ 	.short	0x0002
        /*001a*/ 	.short	0x0064
        /*001c*/ 	.short	0x0082
	.zero		2


//--------------------- .nv.info                  --------------------------
	.section	.nv.info,"",@"SHT_CUDA_INFO"
	.align	4


	//----- nvinfo : EIATTR_REGCOUNT
	.align		4
        /*0000*/ 	.byte	0x04, 0x2f
        /*0002*/ 	.short	(.L_1 - .L_0)
	.align		4
.L_0:
        /*0004*/ 	.word	index@(_Z15factorialKernelPi)
        /*0008*/ 	.word	0x0000000b


	//----- nvinfo : EIATTR_FRAME_SIZE
	.align		4
.L_1:
        /*000c*/ 	.byte	0x04, 0x11
        /*000e*/ 	.short	(.L_3 - .L_2)
	.align		4
.L_2:
        /*0010*/ 	.word	index@(_Z15factorialKernelPi)
        /*0014*/ 	.word	0x00000000


	//----- nvinfo : EIATTR_MIN_STACK_SIZE
	.align		4
.L_3:
        /*0018*/ 	.byte	0x04, 0x12
        /*001a*/ 	.short	(.L_5 - .L_4)
	.align		4
.L_4:
        /*001c*/ 	.word	index@(_Z15factorialKernelPi)
        /*0020*/ 	.word	0x00000000
.L_5:


//--------------------- .nv.compat                --------------------------
	.section	.nv.compat,"",@"SHT_CUDA_COMPAT_INFO"
	.align	4
        /*0000*/ 	.byte	0x02, 0x09, 0x00, 0x00, 0x02, 0x02, 0x01, 0x00, 0x02, 0x05, 0x05, 0x00, 0x03, 0x07, 0x01, 0x01
        /*0010*/ 	.byte	0x02, 0x03, 0x00, 0x00, 0x02, 0x06, 0x01, 0x00, 0x04, 0x0b, 0x08, 0x00, 0x09, 0x00, 0x00, 0x00
        /*0020*/ 	.byte	0x00, 0x00, 0x00, 0x00


//--------------------- .nv.info._Z15factorialKernelPi --------------------------
	.section	.nv.info._Z15factorialKernelPi,"",@"SHT_CUDA_INFO"
	.sectionflags	@""
	.align	4


	//----- nvinfo : EIATTR_CUDA_API_VERSION
	.align		4
        /*0000*/ 	.byte	0x04, 0x37
        /*0002*/ 	.short	(.L_7 - .L_6)
.L_6:
        /*0004*/ 	.word	0x00000082


	//----- nvinfo : EIATTR_KPARAM_INFO
	.align		4
.L_7:
        /*0008*/ 	.byte	0x04, 0x17
        /*000a*/ 	.short	(.L_9 - .L_8)
.L_8:
        /*000c*/ 	.word	0x00000000
        /*0010*/ 	.short	0x0000
        /*0012*/ 	.short	0x0000
        /*0014*/ 	.byte	0x00, 0xf5, 0x21, 0x00


	//----- nvinfo : EIATTR_SPARSE_MMA_MASK
	.align		4
.L_9:
        /*0018*/ 	.byte	0x03, 0x50
        /*001a*/ 	.short	0x0000


	//----- nvinfo : EIATTR_MAXREG_COUNT
	.align		4
        /*001c*/ 	.byte	0x03, 0x1b
        /*001e*/ 	.short	0x00ff


	//----- nvinfo : EIATTR_MERCURY_ISA_VERSION
	.align		4
        /*0020*/ 	.byte	0x03, 0x5f
        /*0022*/ 	.short	0x0101


	//----- nvinfo : EIATTR_VRC_CTA_INIT_COUNT
	.align		4
        /*0024*/ 	.byte	0x02, 0x4a
	.zero		1
	.zero		1


	//----- nvinfo : EIATTR_EXIT_INSTR_OFFSETS
	.align		4
        /*0028*/ 	.byte	0x04, 0x1c
        /*002a*/ 	.short	(.L_11 - .L_10)


	//   ....[0]....
.L_10:
        /*002c*/ 	.word	0x00000680


	//----- nvinfo : EIATTR_CRS_STACK_SIZE
	.align		4
.L_11:
        /*0030*/ 	.byte	0x04, 0x1e
        /*0032*/ 	.short	(.L_13 - .L_12)
.L_12:
        /*0034*/ 	.word	0x00000000


	//----- nvinfo : EIATTR_CBANK_PARAM_SIZE
	.align		4
.L_13:
        /*0038*/ 	.byte	0x03, 0x19
        /*003a*/ 	.short	0x0008


	//----- nvinfo : EIATTR_PARAM_CBANK
	.align		4
        /*003c*/ 	.byte	0x04, 0x0a
        /*003e*/ 	.short	(.L_15 - .L_14)
	.align		4
.L_14:
        /*0040*/ 	.word	index@(.nv.constant0._Z15factorialKernelPi)
        /*0044*/ 	.short	0x0380
        /*0046*/ 	.short	0x0008


	//----- nvinfo : EIATTR_SW_WAR
	.align		4
.L_15:
        /*0048*/ 	.byte	0x04, 0x36
        /*004a*/ 	.short	(.L_17 - .L_16)
.L_16:
        /*004c*/ 	.word	0x00000008
.L_17:


//--------------------- .nv.callgraph             --------------------------
	.section	.nv.callgraph,"",@"SHT_CUDA_CALLGRAPH"
	.align	4
	.sectionentsize	8
	.align		4
        /*0000*/ 	.word	0x00000000
	.align		4
        /*0004*/ 	.word	0xffffffff
	.align		4
        /*0008*/ 	.word	0x00000000
	.align		4
        /*000c*/ 	.word	0xfffffffe
	.align		4
        /*0010*/ 	.word	0x00000000
	.align		4
        /*0014*/ 	.word	0xfffffffd
	.align		4
        /*0018*/ 	.word	0x00000000
	.align		4
        /*001c*/ 	.word	0xfffffffc


//--------------------- .text._Z15factorialKernelPi --------------------------
	.section	.text._Z15factorialKernelPi,"ax",@progbits
	.align	128
        .global         _Z15factorialKernelPi
        .type           _Z15factorialKernelPi,@function
        .size           _Z15factorialKernelPi,(.L_x_14 - _Z15factorialKernelPi)
        .other          _Z15factorialKernelPi,@"STO_CUDA_ENTRY STV_DEFAULT"
_Z15factorialKernelPi:
.text._Z15factorialKernelPi:
[----:B------:R-:W-:Y:S01]  /*0000*/  LDC R1, c[0x0][0x37c] ;  /* 0x0000df00ff017b82 */ /* 0x000fe20000000800 */
[----:B------:R-:W0:Y:S01]  /*0010*/  S2R R2, SR_TID.X ;  /* 0x0000000000027919 */ /* 0x000e220000002100 */
[----:B------:R-:W-:Y:S01]  /*0020*/  BSSY.RECONVERGENT B1, `(.L_x_0) ;  /* 0x0000057000017945 */ /* 0x000fe20003800200 */
[----:B------:R-:W-:Y:S02]  /*0030*/  HFMA2 R6, -RZ, RZ, 0, 5.9604644775390625e-08 ;  /* 0x00000001ff067431 */ /* 0x000fe400000001ff */
[----:B------:R-:W-:Y:S01]  /*0040*/  IMAD.MOV.U32 R7, RZ, RZ, 0x1 ;  /* 0x00000001ff077424 */ /* 0x000fe200078e00ff */
[C---:B0-----:R-:W-:Y:S02]  /*0050*/  ISETP.GE.U32.AND P0, PT, R2.reuse, 0x3, PT ;  /* 0x000000030200780c */ /* 0x041fe40003f06070 */
[----:B------:R-:W-:-:S04]  /*0060*/  IADD3 R3, PT, PT, R2, 0x1, RZ ;  /* 0x0000000102037810 */ /* 0x000fc80007ffe0ff */
[----:B------:R-:W-:-:S07]  /*0070*/  LOP3.LUT R0, R3, 0x3, RZ, 0xc0, !PT ;  /* 0x0000000303007812 */ /* 0x000fce00078ec0ff */
[----:B------:R-:W-:Y:S05]  /*0080*/  @!P0 BRA `(.L_x_1) ;  /* 0x0000000400408947 */ /* 0x000fea0003800000 */
[----:B------:R-:W-:Y:S01]  /*0090*/  LOP3.LUT R3, R3, 0x7fc, RZ, 0xc0, !PT ;  /* 0x000007fc03037812 */ /* 0x000fe200078ec0ff */
[----:B------:R-:W-:Y:S01]  /*00a0*/  BSSY.RECONVERGENT B0, `(.L_x_2) ;  /* 0x000004d000007945 */ /* 0x000fe20003800200 */
[----:B------:R-:W-:Y:S02]  /*00b0*/  MOV R7, 0x1 ;  /* 0x0000000100077802 */ /* 0x000fe40000000f00 */
[----:B------:R-:W-:Y:S01]  /*00c0*/  IADD3 R4, PT, PT, -R3, RZ, RZ ;  /* 0x000000ff03047210 */ /* 0x000fe20007ffe1ff */
[----:B------:R-:W-:-:S03]  /*00d0*/  IMAD.MOV.U32 R3, RZ, RZ, 0x2 ;  /* 0x00000002ff037424 */ /* 0x000fc600078e00ff */
[----:B------:R-:W-:-:S13]  /*00e0*/  ISETP.GE.AND P0, PT, R4, RZ, PT ;  /* 0x000000ff0400720c */ /* 0x000fda0003f06270 */
[----:B------:R-:W-:Y:S05]  /*00f0*/  @P0 BRA `(.L_x_3) ;  /* 0x0000000000f40947 */ /* 0x000fea0003800000 */
[----:B------:R-:W-:Y:S01]  /*0100*/  IADD3 R5, PT, PT, -R4, RZ, RZ ;  /* 0x000000ff04057210 */ /* 0x000fe20007ffe1ff */
[----:B------:R-:W-:Y:S01]  /*0110*/  BSSY.RECONVERGENT B2, `(.L_x_4) ;  /* 0x0000024000027945 */ /* 0x000fe20003800200 */
[----:B------:R-:W-:Y:S02]  /*0120*/  PLOP3.LUT P0, PT, PT, PT, PT, 0x80, 0x8 ;  /* 0x000000000008781c */ /* 0x000fe40003f0f070 */
[----:B------:R-:W-:-:S13]  /*0130*/  ISETP.GT.AND P1, PT, R5, 0xc, PT ;  /* 0x0000000c0500780c */ /* 0x000fda0003f24270 */
[----:B------:R-:W-:Y:S05]  /*0140*/  @!P1 BRA `(.L_x_5) ;  /* 0x0000000000809947 */ /* 0x000fea0003800000 */
[----:B------:R-:W-:-:S13]  /*0150*/  PLOP3.LUT P0, PT, PT, PT, PT, 0x8, 0x80 ;  /* 0x000000000080781c */ /* 0x000fda0003f0e170 */
.L_x_6:
[C---:B------:R-:W-:Y:S01]  /*0160*/  IADD3 R6, PT, PT, R3.reuse, -0x1, RZ ;  /* 0xffffffff03067810 */ /* 0x040fe20007ffe0ff */
[C---:B------:R-:W-:Y:S01]  /*0170*/  VIADD R5, R3.reuse, 0x2 ;  /* 0x0000000203057836 */ /* 0x040fe20000000000 */
[----:B------:R-:W-:Y:S01]  /*0180*/  IADD3 R8, PT, PT, R3, 0x3, RZ ;  /* 0x0000000303087810 */ /* 0x000fe20007ffe0ff */
[----:B------:R-:W-:Y:S02]  /*0190*/  VIADD R4, R4, 0x10 ;  /* 0x0000001004047836 */ /* 0x000fe40000000000 */
[----:B------:R-:W-:-:S03]  /*01a0*/  IMAD R6, R6, R7, RZ ;  /* 0x0000000706067224 */ /* 0x000fc600078e02ff */
[----:B------:R-:W-:Y:S01]  /*01b0*/  ISETP.GE.AND P1, PT, R4, -0xc, PT ;  /* 0xfffffff40400780c */ /* 0x000fe20003f26270 */
[----:B------:R-:W-:-:S04]  /*01c0*/  IMAD R6, R6, R3, RZ ;  /* 0x0000000306067224 */ /* 0x000fc800078e02ff */
[----:B------:R-:W-:-:S04]  /*01d0*/  IMAD R6, R6, R3, R6 ;  /* 0x0000000306067224 */ /* 0x000fc800078e0206 */
[----:B------:R-:W-:Y:S01]  /*01e0*/  IMAD R5, R5, R6, RZ ;  /* 0x0000000605057224 */ /* 0x000fe200078e02ff */
[----:B------:R-:W-:-:S03]  /*01f0*/  IADD3 R6, PT, PT, R3, 0x4, RZ ;  /* 0x0000000403067810 */ /* 0x000fc60007ffe0ff */
[----:B------:R-:W-:Y:S01]  /*0200*/  IMAD R5, R5, R8, RZ ;  /* 0x0000000805057224 */ /* 0x000fe200078e02ff */
[----:B------:R-:W-:-:S03]  /*0210*/  IADD3 R8, PT, PT, R3, 0x7, RZ ;  /* 0x0000000703087810 */ /* 0x000fc60007ffe0ff */
[C---:B------:R-:W-:Y:S02]  /*0220*/  IMAD R7, R6.reuse, R5, RZ ;  /* 0x0000000506077224 */ /* 0x040fe400078e02ff */
[----:B------:R-:W-:Y:S02]  /*0230*/  VIADD R5, R3, 0x6 ;  /* 0x0000000603057836 */ /* 0x000fe40000000000 */
[----:B------:R-:W-:-:S04]  /*0240*/  IMAD R6, R6, R7, R7 ;  /* 0x0000000706067224 */ /* 0x000fc800078e0207 */
[----:B------:R-:W-:Y:S01]  /*0250*/  IMAD R5, R5, R6, RZ ;  /* 0x0000000605057224 */ /* 0x000fe200078e02ff */
[----:B------:R-:W-:-:S03]  /*0260*/  IADD3 R6, PT, PT, R3, 0x8, RZ ;  /* 0x0000000803067810 */ /* 0x000fc60007ffe0ff */
[----:B------:R-:W-:Y:S01]  /*0270*/  IMAD R5, R5, R8, RZ ;  /* 0x0000000805057224 */ /* 0x000fe200078e02ff */
[----:B------:R-:W-:-:S03]  /*0280*/  IADD3 R8, PT, PT, R3, 0xb, RZ ;  /* 0x0000000b03087810 */ /* 0x000fc60007ffe0ff */
[C---:B------:R-:W-:Y:S02]  /*0290*/  IMAD R7, R6.reuse, R5, RZ ;  /* 0x0000000506077224 */ /* 0x040fe400078e02ff */
[C---:B------:R-:W-:Y:S02]  /*02a0*/  VIADD R5, R3.reuse, 0xa ;  /* 0x0000000a03057836 */ /* 0x040fe40000000000 */
[----:B------:R-:W-:Y:S01]  /*02b0*/  IMAD R6, R6, R7, R7 ;  /* 0x0000000706067224 */ /* 0x000fe200078e0207 */
[----:B------:R-:W-:-:S03]  /*02c0*/  IADD3 R7, PT, PT, R3, 0xe, RZ ;  /* 0x0000000e03077810 */ /* 0x000fc60007ffe0ff */
[----:B------:R-:W-:Y:S01]  /*02d0*/  IMAD R5, R5, R6, RZ ;  /* 0x0000000605057224 */ /* 0x000fe200078e02ff */
[C---:B------:R-:W-:Y:S02]  /*02e0*/  IADD3 R6, PT, PT, R3.reuse, 0xc, RZ ;  /* 0x0000000c03067810 */ /* 0x040fe40007ffe0ff */
[----:B------:R-:W-:Y:S01]  /*02f0*/  IADD3 R3, PT, PT, R3, 0x10, RZ ;  /* 0x0000001003037810 */ /* 0x000fe20007ffe0ff */
[----:B------:R-:W-:-:S04]  /*0300*/  IMAD R5, R5, R8, RZ ;  /* 0x0000000805057224 */ /* 0x000fc800078e02ff */
[----:B------:R-:W-:-:S04]  /*0310*/  IMAD R5, R6, R5, RZ ;  /* 0x0000000506057224 */ /* 0x000fc800078e02ff */
[----:B------:R-:W-:-:S04]  /*0320*/  IMAD R6, R6, R5, R5 ;  /* 0x0000000506067224 */ /* 0x000fc800078e0205 */
[----:B------:R-:W-:Y:S01]  /*0330*/  IMAD R7, R7, R6, RZ ;  /* 0x0000000607077224 */ /* 0x000fe200078e02ff */
[----:B------:R-:W-:Y:S06]  /*0340*/  @!P1 BRA `(.L_x_6) ;  /* 0xfffffffc00849947 */ /* 0x000fec000383ffff */
.L_x_5:
[----:B------:R-:W-:Y:S05]  /*0350*/  BSYNC.RECONVERGENT B2 ;  /* 0x0000000000027941 */ /* 0x000fea0003800200 */
.L_x_4:
[----:B------:R-:W-:Y:S01]  /*0360*/  IMAD.MOV R5, RZ, RZ, -R4 ;  /* 0x000000ffff057224 */ /* 0x000fe200078e0a04 */
[----:B------:R-:W-:Y:S04]  /*0370*/  BSSY.RECONVERGENT B2, `(.L_x_7) ;  /* 0x0000013000027945 */ /* 0x000fe80003800200 */
[----:B------:R-:W-:-:S13]  /*0380*/  ISETP.GT.AND P1, PT, R5, 0x4, PT ;  /* 0x000000040500780c */ /* 0x000fda0003f24270 */
[----:B------:R-:W-:Y:S05]  /*0390*/  @!P1 BRA `(.L_x_8) ;  /* 0x0000000000409947 */ /* 0x000fea0003800000 */
[C---:B------:R-:W-:Y:S02]  /*03a0*/  IADD3 R6, PT, PT, R3.reuse, -0x1, RZ ;  /* 0xffffffff03067810 */ /* 0x040fe40007ffe0ff */
[C---:B------:R-:W-:Y:S02]  /*03b0*/  IADD3 R5, PT, PT, R3.reuse, 0x2, RZ ;  /* 0x0000000203057810 */ /* 0x040fe40007ffe0ff */
[----:B------:R-:W-:Y:S01]  /*03c0*/  IADD3 R8, PT, PT, R3, 0x3, RZ ;  /* 0x0000000303087810 */ /* 0x000fe20007ffe0ff */
[----:B------:R-:W-:Y:S01]  /*03d0*/  IMAD R6, R7, R6, RZ ;  /* 0x0000000607067224 */ /* 0x000fe200078e02ff */
[C---:B------:R-:W-:Y:S02]  /*03e0*/  IADD3 R7, PT, PT, R3.reuse, 0x6, RZ ;  /* 0x0000000603077810 */ /* 0x040fe40007ffe0ff */
[----:B------:R-:W-:Y:S01]  /*03f0*/  PLOP3.LUT P0, PT, PT, PT, PT, 0x8, 0x80 ;  /* 0x000000000080781c */ /* 0x000fe20003f0e170 */
[----:B------:R-:W-:Y:S01]  /*0400*/  IMAD R6, R3, R6, RZ ;  /* 0x0000000603067224 */ /* 0x000fe200078e02ff */
[----:B------:R-:W-:-:S03]  /*0410*/  IADD3 R4, PT, PT, R4, 0x8, RZ ;  /* 0x0000000804047810 */ /* 0x000fc60007ffe0ff */
[----:B------:R-:W-:-:S04]  /*0420*/  IMAD R6, R3, R6, R6 ;  /* 0x0000000603067224 */ /* 0x000fc800078e0206 */
[----:B------:R-:W-:Y:S02]  /*0430*/  IMAD R5, R5, R6, RZ ;  /* 0x0000000605057224 */ /* 0x000fe400078e02ff */
[C---:B------:R-:W-:Y:S01]  /*0440*/  VIADD R6, R3.reuse, 0x4 ;  /* 0x0000000403067836 */ /* 0x040fe20000000000 */
[----:B------:R-:W-:Y:S01]  /*0450*/  IADD3 R3, PT, PT, R3, 0x8, RZ ;  /* 0x0000000803037810 */ /* 0x000fe20007ffe0ff */
[----:B------:R-:W-:-:S04]  /*0460*/  IMAD R5, R5, R8, RZ ;  /* 0x0000000805057224 */ /* 0x000fc800078e02ff */
[----:B------:R-:W-:-:S04]  /*0470*/  IMAD R5, R6, R5, RZ ;  /* 0x0000000506057224 */ /* 0x000fc800078e02ff */
[----:B------:R-:W-:-:S04]  /*0480*/  IMAD R6, R6, R5, R5 ;  /* 0x0000000506067224 */ /* 0x000fc800078e0205 */
[----:B------:R-:W-:-:S07]  /*0490*/  IMAD R7, R7, R6, RZ ;  /* 0x0000000607077224 */ /* 0x000fce00078e02ff */
.L_x_8:
[----:B------:R-:W-:Y:S05]  /*04a0*/  BSYNC.RECONVERGENT B2 ;  /* 0x0000000000027941 */ /* 0x000fea0003800200 */
.L_x_7:
[----:B------:R-:W-:-:S13]  /*04b0*/  ISETP.NE.OR P0, PT, R4, RZ, P0 ;  /* 0x000000ff0400720c */ /* 0x000fda0000705670 */
[----:B------:R-:W-:Y:S05]  /*04c0*/  @!P0 BRA `(.L_x_9) ;  /* 0x0000000000288947 */ /* 0x000fea0003800000 */
.L_x_3:
[----:B------:R-:W-:Y:S01]  /*04d0*/  IADD3 R4, PT, PT, R4, 0x4, RZ ;  /* 0x0000000404047810 */ /* 0x000fe20007ffe0ff */
[----:B------:R-:W-:-:S03]  /*04e0*/  VIADD R6, R3, 0xffffffff ;  /* 0xffffffff03067836 */ /* 0x000fc60000000000 */
[----:B------:R-:W-:Y:S01]  /*04f0*/  ISETP.NE.AND P0, PT, R4, RZ, PT ;  /* 0x000000ff0400720c */ /* 0x000fe20003f05270 */
[----:B------:R-:W-:Y:S01]  /*0500*/  IMAD R6, R6, R7, RZ ;  /* 0x0000000706067224 */ /* 0x000fe200078e02ff */
[----:B------:R-:W-:-:S03]  /*0510*/  IADD3 R7, PT, PT, R3, 0x2, RZ ;  /* 0x0000000203077810 */ /* 0x000fc60007ffe0ff */
[----:B------:R-:W-:-:S04]  /*0520*/  IMAD R6, R6, R3, RZ ;  /* 0x0000000306067224 */ /* 0x000fc800078e02ff */
[----:B------:R-:W-:Y:S01]  /*0530*/  IMAD R6, R6, R3, R6 ;  /* 0x0000000306067224 */ /* 0x000fe200078e0206 */
[----:B------:R-:W-:-:S03]  /*0540*/  IADD3 R3, PT, PT, R3, 0x4, RZ ;  /* 0x0000000403037810 */ /* 0x000fc60007ffe0ff */
[----:B------:R-:W-:Y:S01]  /*0550*/  IMAD R7, R7, R6, RZ ;  /* 0x0000000607077224 */ /* 0x000fe200078e02ff */
[----:B------:R-:W-:Y:S06]  /*0560*/  @P0 BRA `(.L_x_3) ;  /* 0xfffffffc00d80947 */ /* 0x000fec000383ffff */
.L_x_9:
[----:B------:R-:W-:Y:S05]  /*0570*/  BSYNC.RECONVERGENT B0 ;  /* 0x0000000000007941 */ /* 0x000fea0003800200 */
.L_x_2:
[----:B------:R-:W-:-:S07]  /*0580*/  VIADD R6, R3, 0xffffffff ;  /* 0xffffffff03067836 */ /* 0x000fce0000000000 */
.L_x_1:
[----:B------:R-:W-:Y:S05]  /*0590*/  BSYNC.RECONVERGENT B1 ;  /* 0x0000000000017941 */ /* 0x000fea0003800200 */
.L_x_0:
[----:B------:R-:W0:Y:S01]  /*05a0*/  LDC.64 R4, c[0x0][0x380] ;  /* 0x0000e000ff047b82 */ /* 0x000e220000000a00 */
[----:B------:R-:W-:Y:S01]  /*05b0*/  ISETP.NE.AND P0, PT, R0, RZ, PT ;  /* 0x000000ff0000720c */ /* 0x000fe20003f05270 */
[----:B------:R-:W1:Y:S01]  /*05c0*/  LDCU.64 UR4, c[0x0][0x358] ;  /* 0x00006b00ff0477ac */ /* 0x000e620008000a00 */
[----:B------:R-:W-:Y:S01]  /*05d0*/  BSSY.RECONVERGENT B0, `(.L_x_10) ;  /* 0x0000009000007945 */ /* 0x000fe20003800200 */
[----:B0-----:R-:W-:-:S10]  /*05e0*/  IMAD.WIDE.U32 R2, R2, 0x4, R4 ;  /* 0x0000000402027825 */ /* 0x001fd400078e0004 */
[----:B-1----:R-:W-:Y:S05]  /*05f0*/  @!P0 BRA `(.L_x_11) ;  /* 0x0000000000188947 */ /* 0x002fea0003800000 */
[----:B------:R-:W-:-:S07]  /*0600*/  IADD3 R0, PT, PT, -R0, RZ, RZ ;  /* 0x000000ff00007210 */ /* 0x000fce0007ffe1ff */
.L_x_12:
[----:B------:R-:W-:Y:S01]  /*0610*/  IADD3 R0, PT, PT, R0, 0x1, RZ ;  /* 0x0000000100007810 */ /* 0x000fe20007ffe0ff */
[----:B------:R-:W-:Y:S01]  /*0620*/  IMAD R7, R7, R6, RZ ;  /* 0x0000000607077224 */ /* 0x000fe200078e02ff */
[----:B------:R-:W-:Y:S02]  /*0630*/  IADD3 R6, PT, PT, R6, 0x1, RZ ;  /* 0x0000000106067810 */ /* 0x000fe40007ffe0ff */
[----:B------:R-:W-:-:S13]  /*0640*/  ISETP.NE.AND P0, PT, R0, RZ, PT ;  /* 0x000000ff0000720c */ /* 0x000fda0003f05270 */
[----:B------:R-:W-:Y:S05]  /*0650*/  @P0 BRA `(.L_x_12) ;  /* 0xfffffffc00ec0947 */ /* 0x000fea000383ffff */
.L_x_11:
[----:B------:R-:W-:Y:S05]  /*0660*/  BSYNC.RECONVERGENT B0 ;  /* 0x0000000000007941 */ /* 0x000fea0003800200 */
.L_x_10:
[----:B------:R-:W-:Y:S01]  /*0670*/  STG.E desc[UR4][R2.64], R7 ;  /* 0x0000000702007986 */ /* 0x000fe2000c101904 */
[----:B------:R-:W-:Y:S05]  /*0680*/  EXIT ;  /* 0x000000000000794d */ /* 0x000fea0003800000 */
.L_x_13:
[----:B------:R-:W-:-:S00]  /*0690*/  BRA `(.L_x_13) ;  /* 0xfffffffc00fc7947 */ /* 0x000fc0000383ffff */
[----:B------:R-:W-:-:S00]  /*06a0*/  NOP ;  /* 0x0000000000007918 */ /* 0x000fc00000000000 */
        /* <DEDUP_REMOVED lines=13> */
.L_x_14:


//--------------------- .nv.shared.reserved.0     --------------------------
	.section	.nv.shared.reserved.0,"aw",@nobits
	.weak		__nv_reservedSMEM_offset_0_alias
	.size		__nv_reservedSMEM_offset_0_alias, 0, 64
	.other		__nv_reservedSMEM_offset_0_alias,@"STO_CUDA_RESERVED_SHARED STV_DEFAULT"
__nv_reservedSMEM_offset_0_alias:
	.zero		0
	.zero		64


//--------------------- .nv.constant0._Z15factorialKernelPi --------------------------
	.section	.nv.constant0._Z15factorialKernelPi,"a",@progbits
	.sectionflags	@""
	.align	4
.nv.constant0._Z15factorialKernelPi:
	.zero		904


//--------------------- SYMBOLS --------------------------

	.type		.nv.reservedSmem.offset0,@object
	.size		.nv.reservedSmem.offset0,0x4
